//
// Generated by NVIDIA NVVM Compiler
//
// Compiler Build ID: CL-36424714
// Cuda compilation tools, release 13.0, V13.0.88
// Based on NVVM 20.0.0
//

.version 9.0
.target sm_100
.address_size 64

	// .globl	_Z6gpuDetPdi

.visible .entry _Z6gpuDetPdi(
	.param .u64 .ptr .align 1 _Z6gpuDetPdi_param_0,
	.param .u32 _Z6gpuDetPdi_param_1
)
{
	.reg .pred 	%p<11>;
	.reg .b16 	%rs<17>;
	.reg .b32 	%r<134>;
	.reg .b64 	%rd<67>;
	.reg .b64 	%fd<106>;

	ld.param.u64 	%rd4, [_Z6gpuDetPdi_param_0];
	ld.param.u32 	%r67, [_Z6gpuDetPdi_param_1];
	cvta.to.global.u64 	%rd1, %rd4;
	setp.lt.s32 	%p1, %r67, 2;
	@%p1 bra 	$L__BB0_15;
	add.s32 	%r1, %r67, -1;
	mov.u32 	%r2, %tid.x;
	shl.b32 	%r3, %r67, 3;
	mov.b32 	%r112, 0;
	mov.b16 	%rs15, 0;
	mov.u16 	%rs16, %rs15;
$L__BB0_2:
	mov.u32 	%r4, %r112;
	sub.s32 	%r5, %r1, %r4;
	sub.s32 	%r69, %r67, %r4;
	add.s32 	%r70, %r69, -2;
	add.s32 	%r112, %r4, 1;
	mul.lo.s32 	%r71, %r4, %r67;
	add.s32 	%r72, %r71, %r2;
	mul.wide.u32 	%rd5, %r72, 8;
	add.s64 	%rd2, %rd1, %rd5;
	add.s32 	%r73, %r71, %r4;
	mul.wide.u32 	%rd6, %r73, 8;
	add.s64 	%rd3, %rd1, %rd6;
	setp.lt.u32 	%p2, %r70, 7;
	mov.u32 	%r132, %r112;
	@%p2 bra 	$L__BB0_6;
	add.s32 	%r74, %r4, 2;
	mul.lo.s32 	%r75, %r67, %r74;
	add.s32 	%r129, %r2, %r75;
	add.s32 	%r76, %r4, 3;
	mul.lo.s32 	%r77, %r67, %r76;
	add.s32 	%r128, %r2, %r77;
	add.s32 	%r78, %r4, 4;
	mul.lo.s32 	%r79, %r67, %r78;
	add.s32 	%r127, %r2, %r79;
	add.s32 	%r80, %r4, 5;
	mul.lo.s32 	%r81, %r67, %r80;
	add.s32 	%r126, %r2, %r81;
	add.s32 	%r82, %r4, 6;
	mul.lo.s32 	%r83, %r67, %r82;
	add.s32 	%r125, %r2, %r83;
	add.s32 	%r84, %r4, 7;
	mul.lo.s32 	%r85, %r67, %r84;
	add.s32 	%r124, %r2, %r85;
	add.s32 	%r86, %r4, 8;
	mul.lo.s32 	%r87, %r67, %r86;
	add.s32 	%r123, %r2, %r87;
	mul.lo.s32 	%r88, %r67, %r112;
	add.s32 	%r122, %r2, %r88;
	add.s32 	%r121, %r4, %r75;
	add.s32 	%r120, %r4, %r77;
	add.s32 	%r119, %r4, %r79;
	add.s32 	%r118, %r4, %r81;
	add.s32 	%r117, %r4, %r83;
	add.s32 	%r116, %r4, %r85;
	add.s32 	%r115, %r4, %r87;
	add.s32 	%r114, %r4, %r88;
	and.b32  	%r89, %r5, -8;
	neg.s32 	%r113, %r89;
	mov.u32 	%r130, %r4;
$L__BB0_4:
	.pragma "nounroll";
	mul.wide.u32 	%rd7, %r114, 8;
	add.s64 	%rd8, %rd1, %rd7;
	ld.global.f64 	%fd1, [%rd8];
	ld.global.f64 	%fd2, [%rd2];
	ld.global.f64 	%fd3, [%rd3];
	div.rn.f64 	%fd4, %fd2, %fd3;
	mul.f64 	%fd5, %fd1, %fd4;
	mul.wide.u32 	%rd9, %r122, 8;
	add.s64 	%rd10, %rd1, %rd9;
	ld.global.f64 	%fd6, [%rd10];
	sub.f64 	%fd7, %fd6, %fd5;
	st.global.f64 	[%rd10], %fd7;
	mul.wide.u32 	%rd11, %r121, 8;
	add.s64 	%rd12, %rd1, %rd11;
	ld.global.f64 	%fd8, [%rd12];
	ld.global.f64 	%fd9, [%rd2];
	ld.global.f64 	%fd10, [%rd3];
	div.rn.f64 	%fd11, %fd9, %fd10;
	mul.f64 	%fd12, %fd8, %fd11;
	mul.wide.u32 	%rd13, %r129, 8;
	add.s64 	%rd14, %rd1, %rd13;
	ld.global.f64 	%fd13, [%rd14];
	sub.f64 	%fd14, %fd13, %fd12;
	st.global.f64 	[%rd14], %fd14;
	mul.wide.u32 	%rd15, %r120, 8;
	add.s64 	%rd16, %rd1, %rd15;
	ld.global.f64 	%fd15, [%rd16];
	ld.global.f64 	%fd16, [%rd2];
	ld.global.f64 	%fd17, [%rd3];
	div.rn.f64 	%fd18, %fd16, %fd17;
	mul.f64 	%fd19, %fd15, %fd18;
	mul.wide.u32 	%rd17, %r128, 8;
	add.s64 	%rd18, %rd1, %rd17;
	ld.global.f64 	%fd20, [%rd18];
	sub.f64 	%fd21, %fd20, %fd19;
	st.global.f64 	[%rd18], %fd21;
	mul.wide.u32 	%rd19, %r119, 8;
	add.s64 	%rd20, %rd1, %rd19;
	ld.global.f64 	%fd22, [%rd20];
	ld.global.f64 	%fd23, [%rd2];
	ld.global.f64 	%fd24, [%rd3];
	div.rn.f64 	%fd25, %fd23, %fd24;
	mul.f64 	%fd26, %fd22, %fd25;
	mul.wide.u32 	%rd21, %r127, 8;
	add.s64 	%rd22, %rd1, %rd21;
	ld.global.f64 	%fd27, [%rd22];
	sub.f64 	%fd28, %fd27, %fd26;
	st.global.f64 	[%rd22], %fd28;
	mul.wide.u32 	%rd23, %r118, 8;
	add.s64 	%rd24, %rd1, %rd23;
	ld.global.f64 	%fd29, [%rd24];
	ld.global.f64 	%fd30, [%rd2];
	ld.global.f64 	%fd31, [%rd3];
	div.rn.f64 	%fd32, %fd30, %fd31;
	mul.f64 	%fd33, %fd29, %fd32;
	mul.wide.u32 	%rd25, %r126, 8;
	add.s64 	%rd26, %rd1, %rd25;
	ld.global.f64 	%fd34, [%rd26];
	sub.f64 	%fd35, %fd34, %fd33;
	st.global.f64 	[%rd26], %fd35;
	mul.wide.u32 	%rd27, %r117, 8;
	add.s64 	%rd28, %rd1, %rd27;
	ld.global.f64 	%fd36, [%rd28];
	ld.global.f64 	%fd37, [%rd2];
	ld.global.f64 	%fd38, [%rd3];
	div.rn.f64 	%fd39, %fd37, %fd38;
	mul.f64 	%fd40, %fd36, %fd39;
	mul.wide.u32 	%rd29, %r125, 8;
	add.s64 	%rd30, %rd1, %rd29;
	ld.global.f64 	%fd41, [%rd30];
	sub.f64 	%fd42, %fd41, %fd40;
	st.global.f64 	[%rd30], %fd42;
	mul.wide.u32 	%rd31, %r116, 8;
	add.s64 	%rd32, %rd1, %rd31;
	ld.global.f64 	%fd43, [%rd32];
	ld.global.f64 	%fd44, [%rd2];
	ld.global.f64 	%fd45, [%rd3];
	div.rn.f64 	%fd46, %fd44, %fd45;
	mul.f64 	%fd47, %fd43, %fd46;
	mul.wide.u32 	%rd33, %r124, 8;
	add.s64 	%rd34, %rd1, %rd33;
	ld.global.f64 	%fd48, [%rd34];
	sub.f64 	%fd49, %fd48, %fd47;
	st.global.f64 	[%rd34], %fd49;
	mul.wide.u32 	%rd35, %r115, 8;
	add.s64 	%rd36, %rd1, %rd35;
	ld.global.f64 	%fd50, [%rd36];
	ld.global.f64 	%fd51, [%rd2];
	ld.global.f64 	%fd52, [%rd3];
	div.rn.f64 	%fd53, %fd51, %fd52;
	mul.f64 	%fd54, %fd50, %fd53;
	mul.wide.u32 	%rd37, %r123, 8;
	add.s64 	%rd38, %rd1, %rd37;
	ld.global.f64 	%fd55, [%rd38];
	sub.f64 	%fd56, %fd55, %fd54;
	st.global.f64 	[%rd38], %fd56;
	add.s32 	%r130, %r130, 8;
	add.s32 	%r129, %r129, %r3;
	add.s32 	%r128, %r128, %r3;
	add.s32 	%r127, %r127, %r3;
	add.s32 	%r126, %r126, %r3;
	add.s32 	%r125, %r125, %r3;
	add.s32 	%r124, %r124, %r3;
	add.s32 	%r123, %r123, %r3;
	add.s32 	%r122, %r122, %r3;
	add.s32 	%r121, %r121, %r3;
	add.s32 	%r120, %r120, %r3;
	add.s32 	%r119, %r119, %r3;
	add.s32 	%r118, %r118, %r3;
	add.s32 	%r117, %r117, %r3;
	add.s32 	%r116, %r116, %r3;
	add.s32 	%r115, %r115, %r3;
	add.s32 	%r114, %r114, %r3;
	add.s32 	%r113, %r113, 8;
	setp.ne.s32 	%p3, %r113, 0;
	@%p3 bra 	$L__BB0_4;
	add.s32 	%r132, %r130, 1;
$L__BB0_6:
	sub.s32 	%r90, %r1, %r4;
	and.b32  	%r91, %r90, 7;
	setp.eq.s32 	%p4, %r91, 0;
	@%p4 bra 	$L__BB0_14;
	not.b16 	%rs8, %rs16;
	cvt.u16.u32 	%rs9, %r67;
	add.s16 	%rs10, %rs8, %rs9;
	cvt.u32.u16 	%r92, %rs10;
	and.b32  	%r62, %r92, 7;
	add.s32 	%r93, %r62, -1;
	setp.lt.u32 	%p5, %r93, 3;
	@%p5 bra 	$L__BB0_9;
	mul.lo.s32 	%r94, %r132, %r67;
	add.s32 	%r95, %r94, %r4;
	mul.wide.u32 	%rd39, %r95, 8;
	add.s64 	%rd40, %rd1, %rd39;
	ld.global.f64 	%fd57, [%rd40];
	ld.global.f64 	%fd58, [%rd2];
	ld.global.f64 	%fd59, [%rd3];
	div.rn.f64 	%fd60, %fd58, %fd59;
	mul.f64 	%fd61, %fd57, %fd60;
	add.s32 	%r96, %r94, %r2;
	mul.wide.u32 	%rd41, %r96, 8;
	add.s64 	%rd42, %rd1, %rd41;
	ld.global.f64 	%fd62, [%rd42];
	sub.f64 	%fd63, %fd62, %fd61;
	st.global.f64 	[%rd42], %fd63;
	add.s32 	%r97, %r95, %r67;
	mul.wide.u32 	%rd43, %r97, 8;
	add.s64 	%rd44, %rd1, %rd43;
	ld.global.f64 	%fd64, [%rd44];
	ld.global.f64 	%fd65, [%rd2];
	ld.global.f64 	%fd66, [%rd3];
	div.rn.f64 	%fd67, %fd65, %fd66;
	mul.f64 	%fd68, %fd64, %fd67;
	add.s32 	%r98, %r96, %r67;
	mul.wide.u32 	%rd45, %r98, 8;
	add.s64 	%rd46, %rd1, %rd45;
	ld.global.f64 	%fd69, [%rd46];
	sub.f64 	%fd70, %fd69, %fd68;
	st.global.f64 	[%rd46], %fd70;
	add.s32 	%r99, %r97, %r67;
	mul.wide.u32 	%rd47, %r99, 8;
	add.s64 	%rd48, %rd1, %rd47;
	ld.global.f64 	%fd71, [%rd48];
	ld.global.f64 	%fd72, [%rd2];
	ld.global.f64 	%fd73, [%rd3];
	div.rn.f64 	%fd74, %fd72, %fd73;
	mul.f64 	%fd75, %fd71, %fd74;
	add.s32 	%r100, %r98, %r67;
	mul.wide.u32 	%rd49, %r100, 8;
	add.s64 	%rd50, %rd1, %rd49;
	ld.global.f64 	%fd76, [%rd50];
	sub.f64 	%fd77, %fd76, %fd75;
	st.global.f64 	[%rd50], %fd77;
	add.s32 	%r101, %r99, %r67;
	mul.wide.u32 	%rd51, %r101, 8;
	add.s64 	%rd52, %rd1, %rd51;
	ld.global.f64 	%fd78, [%rd52];
	ld.global.f64 	%fd79, [%rd2];
	ld.global.f64 	%fd80, [%rd3];
	div.rn.f64 	%fd81, %fd79, %fd80;
	mul.f64 	%fd82, %fd78, %fd81;
	add.s32 	%r102, %r100, %r67;
	mul.wide.u32 	%rd53, %r102, 8;
	add.s64 	%rd54, %rd1, %rd53;
	ld.global.f64 	%fd83, [%rd54];
	sub.f64 	%fd84, %fd83, %fd82;
	st.global.f64 	[%rd54], %fd84;
	add.s32 	%r132, %r132, 4;
$L__BB0_9:
	and.b32  	%r103, %r62, 3;
	setp.eq.s32 	%p6, %r103, 0;
	@%p6 bra 	$L__BB0_14;
	xor.b16  	%rs11, %rs15, 3;
	add.s16 	%rs3, %rs11, %rs9;
	and.b16  	%rs13, %rs3, 3;
	setp.eq.s16 	%p7, %rs13, 1;
	@%p7 bra 	$L__BB0_12;
	mul.lo.s32 	%r104, %r132, %r67;
	add.s32 	%r105, %r104, %r4;
	mul.wide.u32 	%rd55, %r105, 8;
	add.s64 	%rd56, %rd1, %rd55;
	ld.global.f64 	%fd85, [%rd56];
	ld.global.f64 	%fd86, [%rd2];
	ld.global.f64 	%fd87, [%rd3];
	div.rn.f64 	%fd88, %fd86, %fd87;
	mul.f64 	%fd89, %fd85, %fd88;
	add.s32 	%r106, %r104, %r2;
	mul.wide.u32 	%rd57, %r106, 8;
	add.s64 	%rd58, %rd1, %rd57;
	ld.global.f64 	%fd90, [%rd58];
	sub.f64 	%fd91, %fd90, %fd89;
	st.global.f64 	[%rd58], %fd91;
	add.s32 	%r107, %r105, %r67;
	mul.wide.u32 	%rd59, %r107, 8;
	add.s64 	%rd60, %rd1, %rd59;
	ld.global.f64 	%fd92, [%rd60];
	ld.global.f64 	%fd93, [%rd2];
	ld.global.f64 	%fd94, [%rd3];
	div.rn.f64 	%fd95, %fd93, %fd94;
	mul.f64 	%fd96, %fd92, %fd95;
	add.s32 	%r108, %r106, %r67;
	mul.wide.u32 	%rd61, %r108, 8;
	add.s64 	%rd62, %rd1, %rd61;
	ld.global.f64 	%fd97, [%rd62];
	sub.f64 	%fd98, %fd97, %fd96;
	st.global.f64 	[%rd62], %fd98;
	add.s32 	%r132, %r132, 2;
$L__BB0_12:
	and.b16  	%rs14, %rs3, 1;
	setp.eq.b16 	%p8, %rs14, 1;
	not.pred 	%p9, %p8;
	@%p9 bra 	$L__BB0_14;
	mul.lo.s32 	%r109, %r132, %r67;
	add.s32 	%r110, %r109, %r4;
	mul.wide.u32 	%rd63, %r110, 8;
	add.s64 	%rd64, %rd1, %rd63;
	ld.global.f64 	%fd99, [%rd64];
	ld.global.f64 	%fd100, [%rd2];
	ld.global.f64 	%fd101, [%rd3];
	div.rn.f64 	%fd102, %fd100, %fd101;
	mul.f64 	%fd103, %fd99, %fd102;
	add.s32 	%r111, %r109, %r2;
	mul.wide.u32 	%rd65, %r111, 8;
	add.s64 	%rd66, %rd1, %rd65;
	ld.global.f64 	%fd104, [%rd66];
	sub.f64 	%fd105, %fd104, %fd103;
	st.global.f64 	[%rd66], %fd105;
$L__BB0_14:
	setp.ne.s32 	%p10, %r112, %r1;
	add.s16 	%rs16, %rs16, 1;
	add.s16 	%rs15, %rs15, 1;
	@%p10 bra 	$L__BB0_2;
$L__BB0_15:
	ret;

}


// ===== COMPILED SASS (sm_100) =====

	.target	sm_100

	.elftype	@"ET_EXEC"


//--------------------- .note.nv.tkinfo           --------------------------
	.section	.note.nv.tkinfo,"",@"SHT_NOTE"
	.sectionflags	@"SHF_NOTE_NV_TKINFO"
	.tkinfo
        /*0018*/ 	.word	0x00000002
        /*0030*/ 	.string	""
        /*0030*/ 	.string	"ptxas"
        /*0030*/ 	.string	"Cuda compilation tools, release 13.0, V13.0.88"
        /*0030*/ 	.string	"Build cuda_13.0.r13.0/compiler.36424714_0"
        /*0030*/ 	.string	"-arch sm_100 -m 64 "



//--------------------- .note.nv.cuinfo           --------------------------
	.section	.note.nv.cuinfo,"",@"SHT_NOTE"
	.sectionflags	@"SHF_NOTE_NV_CUINFO"
        /*0018*/ 	.short	0x0002
        /*001a*/ 	.short	0x0064
        /*001c*/ 	.short	0x0082
	.zero		2


//--------------------- .nv.info                  --------------------------
	.section	.nv.info,"",@"SHT_CUDA_INFO"
	.align	4


	//----- nvinfo : EIATTR_REGCOUNT
	.align		4
        /*0000*/ 	.byte	0x04, 0x2f
        /*0002*/ 	.short	(.L_1 - .L_0)
	.align		4
.L_0:
        /*0004*/ 	.word	index@(_Z6gpuDetPdi)
        /*0008*/ 	.word	0x00000030


	//----- nvinfo : EIATTR_FRAME_SIZE
	.align		4
.L_1:
        /*000c*/ 	.byte	0x04, 0x11
        /*000e*/ 	.short	(.L_3 - .L_2)
	.align		4
.L_2:
        /*0010*/ 	.word	index@($__internal_0_$__cuda_sm20_div_rn_f64_full)
        /*0014*/ 	.word	0x00000000


	//----- nvinfo : EIATTR_FRAME_SIZE
	.align		4
.L_3:
        /*0018*/ 	.byte	0x04, 0x11
        /*001a*/ 	.short	(.L_5 - .L_4)
	.align		4
.L_4:
        /*001c*/ 	.word	index@(_Z6gpuDetPdi)
        /*0020*/ 	.word	0x00000000


	//----- nvinfo : EIATTR_MIN_STACK_SIZE
	.align		4
.L_5:
        /*0024*/ 	.byte	0x04, 0x12
        /*0026*/ 	.short	(.L_7 - .L_6)
	.align		4
.L_6:
        /*0028*/ 	.word	index@(_Z6gpuDetPdi)
        /*002c*/ 	.word	0x00000000
.L_7:


//--------------------- .nv.compat                --------------------------
	.section	.nv.compat,"",@"SHT_CUDA_COMPAT_INFO"
	.align	4
        /*0000*/ 	.byte	0x02, 0x09, 0x00, 0x00, 0x02, 0x02, 0x01, 0x00, 0x02, 0x05, 0x05, 0x00, 0x03, 0x07, 0x01, 0x01
        /*0010*/ 	.byte	0x02, 0x03, 0x00, 0x00, 0x02, 0x06, 0x01, 0x00, 0x04, 0x0b, 0x08, 0x00, 0x01, 0x00, 0x00, 0x00
        /*0020*/ 	.byte	0x00, 0x00, 0x00, 0x00


//--------------------- .nv.info._Z6gpuDetPdi     --------------------------
	.section	.nv.info._Z6gpuDetPdi,"",@"SHT_CUDA_INFO"
	.sectionflags	@""
	.align	4


	//----- nvinfo : EIATTR_CUDA_API_VERSION
	.align		4
        /*0000*/ 	.byte	0x04, 0x37
        /*0002*/ 	.short	(.L_9 - .L_8)
.L_8:
        /*0004*/ 	.word	0x00000082


	//----- nvinfo : EIATTR_KPARAM_INFO
	.align		4
.L_9:
        /*0008*/ 	.byte	0x04, 0x17
        /*000a*/ 	.short	(.L_11 - .L_10)
.L_10:
        /*000c*/ 	.word	0x00000000
        /*0010*/ 	.short	0x0001
        /*0012*/ 	.short	0x0008
        /*0014*/ 	.byte	0x00, 0xf0, 0x11, 0x00


	//----- nvinfo : EIATTR_KPARAM_INFO
	.align		4
.L_11:
        /*0018*/ 	.byte	0x04, 0x17
        /*001a*/ 	.short	(.L_13 - .L_12)
.L_12:
        /*001c*/ 	.word	0x00000000
        /*0020*/ 	.short	0x0000
        /*0022*/ 	.short	0x0000
        /*0024*/ 	.byte	0x00, 0xf5, 0x21, 0x00


	//----- nvinfo : EIATTR_SPARSE_MMA_MASK
	.align		4
.L_13:
        /*0028*/ 	.byte	0x03, 0x50
        /*002a*/ 	.short	0x0000


	//----- nvinfo : EIATTR_MAXREG_COUNT
	.align		4
        /*002c*/ 	.byte	0x03, 0x1b
        /*002e*/ 	.short	0x00ff


	//----- nvinfo : EIATTR_MERCURY_ISA_VERSION
	.align		4
        /*0030*/ 	.byte	0x03, 0x5f
        /*0032*/ 	.short	0x0101


	//----- nvinfo : EIATTR_VRC_CTA_INIT_COUNT
	.align		4
        /*0034*/ 	.byte	0x02, 0x4a
	.zero		1
	.zero		1


	//----- nvinfo : EIATTR_EXIT_INSTR_OFFSETS
	.align		4
        /*0038*/ 	.byte	0x04, 0x1c
        /*003a*/ 	.short	(.L_15 - .L_14)


	//   ....[0]....
.L_14:
        /*003c*/ 	.word	0x00000040


	//   ....[1]....
        /*0040*/ 	.word	0x00002390


	//----- nvinfo : EIATTR_CRS_STACK_SIZE
	.align		4
.L_15:
        /*0044*/ 	.byte	0x04, 0x1e
        /*0046*/ 	.short	(.L_17 - .L_16)
.L_16:
        /*0048*/ 	.word	0x00000000


	//----- nvinfo : EIATTR_CBANK_PARAM_SIZE
	.align		4
.L_17:
        /*004c*/ 	.byte	0x03, 0x19
        /*004e*/ 	.short	0x000c


	//----- nvinfo : EIATTR_PARAM_CBANK
	.align		4
        /*0050*/ 	.byte	0x04, 0x0a
        /*0052*/ 	.short	(.L_19 - .L_18)
	.align		4
.L_18:
        /*0054*/ 	.word	index@(.nv.constant0._Z6gpuDetPdi)
        /*0058*/ 	.short	0x0380
        /*005a*/ 	.short	0x000c


	//----- nvinfo : EIATTR_SW_WAR
	.align		4
.L_19:
        /*005c*/ 	.byte	0x04, 0x36
        /*005e*/ 	.short	(.L_21 - .L_20)
.L_20:
        /*0060*/ 	.word	0x00000008
.L_21:


//--------------------- .nv.callgraph             --------------------------
	.section	.nv.callgraph,"",@"SHT_CUDA_CALLGRAPH"
	.align	4
	.sectionentsize	8
	.align		4
        /*0000*/ 	.word	0x00000000
	.align		4
        /*0004*/ 	.word	0xffffffff
	.align		4
        /*0008*/ 	.word	0x00000000
	.align		4
        /*000c*/ 	.word	0xfffffffe
	.align		4
        /*0010*/ 	.word	0x00000000
	.align		4
        /*0014*/ 	.word	0xfffffffd
	.align		4
        /*0018*/ 	.word	0x00000000
	.align		4
        /*001c*/ 	.word	0xfffffffc


//--------------------- .text._Z6gpuDetPdi        --------------------------
	.section	.text._Z6gpuDetPdi,"ax",@progbits
	.align	128
        .global         _Z6gpuDetPdi
        .type           _Z6gpuDetPdi,@function
        .size           _Z6gpuDetPdi,(.L_x_42 - _Z6gpuDetPdi)
        .other          _Z6gpuDetPdi,@"STO_CUDA_ENTRY STV_DEFAULT"
_Z6gpuDetPdi:
.text._Z6gpuDetPdi:
[----:B------:R-:W-:Y:S01]  /*0000*/  LDC R1, c[0x0][0x37c] ;  /* 0x0000df00ff017b82 */ /* 0x000fe20000000800 */
[----:B------:R-:W0:Y:S02]  /*0010*/  LDCU UR5, c[0x0][0x388] ;  /* 0x00007100ff0577ac */ /* 0x000e240008000800 */
[----:B0-----:R-:W-:-:S06]  /*0020*/  UISETP.GE.AND UP0, UPT, UR5, 0x2, UPT ;  /* 0x000000020500788c */ /* 0x001fcc000bf06270 */
[----:B------:R-:W-:-:S13]  /*0030*/  PLOP3.LUT P0, PT, PT, PT, UP0, 0x80, 0x8 ;  /* 0x000000000008781c */ /* 0x000fda0003f0f008 */
[----:B------:R-:W-:Y:S05]  /*0040*/  @!P0 EXIT ;  /* 0x000000000000894d */ /* 0x000fea0003800000 */
[----:B------:R-:W0:Y:S01]  /*0050*/  S2R R2, SR_TID.X ;  /* 0x0000000000027919 */ /* 0x000e220000002100 */
[----:B------:R-:W-:Y:S01]  /*0060*/  PRMT R3, RZ, 0x7610, R3 ;  /* 0x00007610ff037816 */ /* 0x000fe20000000003 */
[----:B------:R-:W1:Y:S01]  /*0070*/  LDCU.64 UR10, c[0x0][0x358] ;  /* 0x00006b00ff0a77ac */ /* 0x000e620008000a00 */
[----:B------:R-:W-:Y:S01]  /*0080*/  PRMT R4, RZ, 0x7610, R4 ;  /* 0x00007610ff047816 */ /* 0x000fe20000000004 */
[----:B------:R-:W-:Y:S01]  /*0090*/  UIADD3 UR5, UPT, UPT, UR5, -0x1, URZ ;  /* 0xffffffff05057890 */ /* 0x000fe2000fffe0ff */
[----:B------:R-:W-:-:S11]  /*00a0*/  UMOV UR4, URZ ;  /* 0x000000ff00047c82 */ /* 0x000fd60008000000 */
.L_x_35:
[----:B--2---:R-:W2:Y:S01]  /*00b0*/  LDC R0, c[0x0][0x388] ;  /* 0x0000e200ff007b82 */ /* 0x004ea20000000800 */
[----:B------:R-:W-:Y:S02]  /*00c0*/  UIADD3 UR6, UPT, UPT, UR4, 0x1, URZ ;  /* 0x0000000104067890 */ /* 0x000fe4000fffe0ff */
[----:B------:R-:W-:Y:S02]  /*00d0*/  UMOV UR8, UR4 ;  /* 0x0000000400087c82 */ /* 0x000fe40008000000 */
[----:B------:R-:W-:-:S03]  /*00e0*/  UISETP.NE.AND UP0, UPT, UR6, UR5, UPT ;  /* 0x000000050600728c */ /* 0x000fc6000bf05270 */
[----:B---3--:R-:W3:Y:S01]  /*00f0*/  LDC.64 R22, c[0x0][0x380] ;  /* 0x0000e000ff167b82 */ /* 0x008ee20000000a00 */
[----:B--2---:R-:W-:-:S13]  /*0100*/  R2UR UR9, R0 ;  /* 0x00000000000972ca */ /* 0x004fda00000e0000 */
[----:B------:R-:W-:Y:S01]  /*0110*/  IMAD.U32 R21, RZ, RZ, UR9 ;  /* 0x00000009ff157e24 */ /* 0x000fe2000f8e00ff */
[----:B------:R-:W-:-:S03]  /*0120*/  UIMAD UR7, UR4, UR9, UR4 ;  /* 0x00000009040772a4 */ /* 0x000fc6000f8e0204 */
[C---:B------:R-:W-:Y:S02]  /*0130*/  VIADD R0, R21.reuse, -UR4 ;  /* 0x8000000415007c36 */ /* 0x040fe40008000000 */
[----:B0-----:R-:W-:Y:S01]  /*0140*/  IMAD R21, R21, UR4, R2 ;  /* 0x0000000415157c24 */ /* 0x001fe2000f8e0202 */
[----:B------:R-:W-:Y:S01]  /*0150*/  MOV R19, UR7 ;  /* 0x0000000700137c02 */ /* 0x000fe20008000f00 */
[----:B------:R-:W-:Y:S01]  /*0160*/  VIADD R0, R0, 0xfffffffe ;  /* 0xfffffffe00007836 */ /* 0x000fe20000000000 */
[----:B------:R-:W-:Y:S01]  /*0170*/  UMOV UR4, UR6 ;  /* 0x0000000600047c82 */ /* 0x000fe20008000000 */
[----:B---3--:R-:W-:-:S03]  /*0180*/  IMAD.WIDE.U32 R20, R21, 0x8, R22 ;  /* 0x0000000815147825 */ /* 0x008fc600078e0016 */
[----:B------:R-:W-:Y:S01]  /*0190*/  ISETP.GE.U32.AND P0, PT, R0, 0x7, PT ;  /* 0x000000070000780c */ /* 0x000fe20003f06070 */
[----:B------:R-:W-:-:S12]  /*01a0*/  IMAD.WIDE.U32 R18, R19, 0x8, R22 ;  /* 0x0000000813127825 */ /* 0x000fd800078e0016 */
[----:B------:R-:W-:Y:S05]  /*01b0*/  @!P0 BRA `(.L_x_0) ;  /* 0x00000010007c8947 */ /* 0x000fea0003800000 */
[----:B------:R-:W-:Y:S01]  /*01c0*/  UIADD3 UR6, UPT, UPT, UR8, 0x8, URZ ;  /* 0x0000000808067890 */ /* 0x000fe2000fffe0ff */
[----:B------:R-:W-:Y:S01]  /*01d0*/  IMAD.U32 R13, RZ, RZ, UR9 ;  /* 0x00000009ff0d7e24 */ /* 0x000fe2000f8e00ff */
[----:B------:R-:W-:Y:S02]  /*01e0*/  UIADD3 UR12, UPT, UPT, UR8, 0x2, URZ ;  /* 0x00000002080c7890 */ /* 0x000fe4000fffe0ff */
[----:B------:R-:W-:Y:S01]  /*01f0*/  UIADD3 UR13, UPT, UPT, UR8, 0x3, URZ ;  /* 0x00000003080d7890 */ /* 0x000fe2000fffe0ff */
[C-C-:B------:R-:W-:Y:S01]  /*0200*/  IMAD R12, R13.reuse, UR4, R2.reuse ;  /* 0x000000040d0c7c24 */ /* 0x140fe2000f8e0202 */
        /* <DEDUP_REMOVED lines=8> */
[----:B------:R-:W-:Y:S01]  /*0290*/  UIMAD UR24, UR4, UR9, UR8 ;  /* 0x00000009041872a4 */ /* 0x000fe2000f8e0208 */
[C-C-:B------:R-:W-:Y:S01]  /*02a0*/  IMAD R8, R13.reuse, UR15, R2.reuse ;  /* 0x0000000f0d087c24 */ /* 0x140fe2000f8e0202 */
[----:B------:R-:W-:Y:S01]  /*02b0*/  UIMAD UR18, UR12, UR9, UR8 ;  /* 0x000000090c1272a4 */ /* 0x000fe2000f8e0208 */
[C-C-:B------:R-:W-:Y:S01]  /*02c0*/  IMAD R9, R13.reuse, UR16, R2.reuse ;  /* 0x000000100d097c24 */ /* 0x140fe2000f8e0202 */
[----:B------:R-:W-:Y:S01]  /*02d0*/  UIMAD UR19, UR13, UR9, UR8 ;  /* 0x000000090d1372a4 */ /* 0x000fe2000f8e0208 */
[----:B------:R-:W-:Y:S01]  /*02e0*/  IMAD R10, R13, UR17, R2 ;  /* 0x000000110d0a7c24 */ /* 0x000fe2000f8e0202 */
[----:B------:R-:W-:Y:S01]  /*02f0*/  UIMAD UR20, UR14, UR9, UR8 ;  /* 0x000000090e1472a4 */ /* 0x000fe2000f8e0208 */
[----:B------:R-:W-:Y:S01]  /*0300*/  IMAD.U32 R13, RZ, RZ, UR24 ;  /* 0x00000018ff0d7e24 */ /* 0x000fe2000f8e00ff */
[----:B------:R-:W-:Y:S01]  /*0310*/  UIMAD UR21, UR15, UR9, UR8 ;  /* 0x000000090f1572a4 */ /* 0x000fe2000f8e0208 */
[----:B------:R-:W-:Y:S01]  /*0320*/  IMAD.U32 R14, RZ, RZ, UR18 ;  /* 0x00000012ff0e7e24 */ /* 0x000fe2000f8e00ff */
[----:B------:R-:W-:Y:S01]  /*0330*/  UIMAD UR22, UR16, UR9, UR8 ;  /* 0x00000009101672a4 */ /* 0x000fe2000f8e0208 */
[----:B------:R-:W-:Y:S01]  /*0340*/  MOV R15, UR19 ;  /* 0x00000013000f7c02 */ /* 0x000fe20008000f00 */
[----:B------:R-:W-:Y:S01]  /*0350*/  UIMAD UR23, UR17, UR9, UR8 ;  /* 0x00000009111772a4 */ /* 0x000fe2000f8e0208 */
[----:B------:R-:W-:Y:S01]  /*0360*/  IMAD.U32 R16, RZ, RZ, UR20 ;  /* 0x00000014ff107e24 */ /* 0x000fe2000f8e00ff */
[----:B------:R-:W-:Y:S01]  /*0370*/  UIADD3 UR7, UPT, UPT, UR5, -UR8, URZ ;  /* 0x8000000805077290 */ /* 0x000fe2000fffe0ff */
[----:B------:R-:W-:Y:S01]  /*0380*/  IMAD.U32 R17, RZ, RZ, UR21 ;  /* 0x00000015ff117e24 */ /* 0x000fe2000f8e00ff */
[----:B------:R-:W-:Y:S01]  /*0390*/  UIMAD UR6, UR6, UR9, UR8 ;  /* 0x00000009060672a4 */ /* 0x000fe2000f8e0208 */
[----:B------:R-:W-:Y:S01]  /*03a0*/  IMAD.U32 R28, RZ, RZ, UR22 ;  /* 0x00000016ff1c7e24 */ /* 0x000fe2000f8e00ff */
[----:B------:R-:W-:Y:S01]  /*03b0*/  ULOP3.LUT UR7, UR7, 0xfffffff8, URZ, 0xc0, !UPT ;  /* 0xfffffff807077892 */ /* 0x000fe2000f8ec0ff */
[----:B------:R-:W-:-:S03]  /*03c0*/  MOV R29, UR23 ;  /* 0x00000017001d7c02 */ /* 0x000fc60008000f00 */
[----:B------:R-:W-:Y:S01]  /*03d0*/  IMAD.U32 R30, RZ, RZ, UR6 ;  /* 0x00000006ff1e7e24 */ /* 0x000fe2000f8e00ff */
[----:B------:R-:W-:Y:S01]  /*03e0*/  UIADD3 UR7, UPT, UPT, -UR7, URZ, URZ ;  /* 0x000000ff07077290 */ /* 0x000fe2000fffe1ff */
[----:B------:R-:W-:-:S11]  /*03f0*/  UMOV UR6, UR8 ;  /* 0x0000000800067c82 */ /* 0x000fd60008000000 */
.L_x_17:
[----:B-1----:R-:W2:Y:S01]  /*0400*/  LDG.E.64 R24, desc[UR10][R18.64] ;  /* 0x0000000a12187981 */ /* 0x002ea2000c1e1b00 */
[----:B------:R-:W0:Y:S03]  /*0410*/  LDC.64 R22, c[0x0][0x380] ;  /* 0x0000e000ff167b82 */ /* 0x000e260000000a00 */
[----:B------:R-:W3:Y:S01]  /*0420*/  LDG.E.64 R32, desc[UR10][R20.64] ;  /* 0x0000000a14207981 */ /* 0x000ee2000c1e1b00 */
[----:B0-----:R-:W-:-:S06]  /*0430*/  IMAD.WIDE.U32 R26, R13, 0x8, R22 ;  /* 0x000000080d1a7825 */ /* 0x001fcc00078e0016 */
[----:B------:R-:W5:Y:S01]  /*0440*/  LDG.E.64 R26, desc[UR10][R26.64] ;  /* 0x0000000a1a1a7981 */ /* 0x000f62000c1e1b00 */
[----:B------:R-:W-:Y:S01]  /*0450*/  IMAD.MOV.U32 R34, RZ, RZ, 0x1 ;  /* 0x00000001ff227424 */ /* 0x000fe200078e00ff */
[----:B------:R-:W-:Y:S01]  /*0460*/  BSSY.RECONVERGENT B1, `(.L_x_1) ;  /* 0x0000011000017945 */ /* 0x000fe20003800200 */
[----:B--2---:R-:W0:Y:S01]  /*0470*/  MUFU.RCP64H R35, R25 ;  /* 0x0000001900237308 */ /* 0x004e220000001800 */
[----:B---3--:R-:W-:-:S03]  /*0480*/  FSETP.GEU.AND P1, PT, |R33|, 6.5827683646048100446e-37, PT ;  /* 0x036000002100780b */ /* 0x008fc60003f2e200 */
[----:B0-----:R-:W-:-:S08]  /*0490*/  DFMA R22, -R24, R34, 1 ;  /* 0x3ff000001816742b */ /* 0x001fd00000000122 */
[----:B------:R-:W-:-:S08]  /*04a0*/  DFMA R22, R22, R22, R22 ;  /* 0x000000161616722b */ /* 0x000fd00000000016 */
[----:B------:R-:W-:-:S08]  /*04b0*/  DFMA R22, R34, R22, R34 ;  /* 0x000000162216722b */ /* 0x000fd00000000022 */
[----:B------:R-:W-:-:S08]  /*04c0*/  DFMA R36, -R24, R22, 1 ;  /* 0x3ff000001824742b */ /* 0x000fd00000000116 */
[----:B------:R-:W-:-:S08]  /*04d0*/  DFMA R36, R22, R36, R22 ;  /* 0x000000241624722b */ /* 0x000fd00000000016 */
[----:B------:R-:W-:-:S08]  /*04e0*/  DMUL R34, R32, R36 ;  /* 0x0000002420227228 */ /* 0x000fd00000000000 */
[----:B------:R-:W-:-:S08]  /*04f0*/  DFMA R22, -R24, R34, R32 ;  /* 0x000000221816722b */ /* 0x000fd00000000120 */
[----:B------:R-:W-:-:S10]  /*0500*/  DFMA R42, R36, R22, R34 ;  /* 0x00000016242a722b */ /* 0x000fd40000000022 */
[----:B------:R-:W-:-:S05]  /*0510*/  FFMA R0, RZ, R25, R43 ;  /* 0x00000019ff007223 */ /* 0x000fca000000002b */
[----:B------:R-:W-:-:S13]  /*0520*/  FSETP.GT.AND P0, PT, |R0|, 1.469367938527859385e-39, PT ;  /* 0x001000000000780b */ /* 0x000fda0003f04200 */
[----:B------:R-:W-:Y:S05]  /*0530*/  @P0 BRA P1, `(.L_x_2) ;  /* 0x00000000000c0947 */ /* 0x000fea0000800000 */
[----:B------:R-:W-:Y:S01]  /*0540*/  IMAD.MOV.U32 R31, RZ, RZ, R33 ;  /* 0x000000ffff1f7224 */ /* 0x000fe200078e0021 */
[----:B------:R-:W-:-:S07]  /*0550*/  MOV R0, 0x570 ;  /* 0x0000057000007802 */ /* 0x000fce0000000f00 */
[----:B-----5:R-:W-:Y:S05]  /*0560*/  CALL.REL.NOINC `($__internal_0_$__cuda_sm20_div_rn_f64_full) ;  /* 0x0000001c008c7944 */ /* 0x020fea0003c00000 */
.L_x_2:
[----:B------:R-:W-:Y:S05]  /*0570*/  BSYNC.RECONVERGENT B1 ;  /* 0x0000000000017941 */ /* 0x000fea0003800200 */
.L_x_1:
[----:B------:R-:W0:Y:S02]  /*0580*/  LDC.64 R22, c[0x0][0x380] ;  /* 0x0000e000ff167b82 */ /* 0x000e240000000a00 */
[----:B0-----:R-:W-:-:S05]  /*0590*/  IMAD.WIDE.U32 R38, R12, 0x8, R22 ;  /* 0x000000080c267825 */ /* 0x001fca00078e0016 */
[----:B------:R-:W2:Y:S02]  /*05a0*/  LDG.E.64 R24, desc[UR10][R38.64] ;  /* 0x0000000a26187981 */ /* 0x000ea4000c1e1b00 */
[----:B--2--5:R-:W-:-:S07]  /*05b0*/  DFMA R42, -R26, R42, R24 ;  /* 0x0000002a1a2a722b */ /* 0x024fce0000000118 */
[----:B------:R0:W-:Y:S04]  /*05c0*/  STG.E.64 desc[UR10][R38.64], R42 ;  /* 0x0000002a26007986 */ /* 0x0001e8000c101b0a */
[----:B------:R-:W2:Y:S04]  /*05d0*/  LDG.E.64 R24, desc[UR10][R18.64] ;  /* 0x0000000a12187981 */ /* 0x000ea8000c1e1b00 */
[----:B------:R-:W3:Y:S01]  /*05e0*/  LDG.E.64 R32, desc[UR10][R20.64] ;  /* 0x0000000a14207981 */ /* 0x000ee2000c1e1b00 */
[----:B------:R-:W-:-:S06]  /*05f0*/  IMAD.WIDE.U32 R26, R14, 0x8, R22 ;  /* 0x000000080e1a7825 */ /* 0x000fcc00078e0016 */
[----:B------:R-:W5:Y:S01]  /*0600*/  LDG.E.64 R26, desc[UR10][R26.64] ;  /* 0x0000000a1a1a7981 */ /* 0x000f62000c1e1b00 */
[----:B------:R-:W-:Y:S01]  /*0610*/  MOV R34, 0x1 ;  /* 0x0000000100227802 */ /* 0x000fe20000000f00 */
[----:B------:R-:W-:Y:S01]  /*0620*/  BSSY.RECONVERGENT B1, `(.L_x_3) ;  /* 0x0000011000017945 */ /* 0x000fe20003800200 */
[----:B--2---:R-:W1:Y:S01]  /*0630*/  MUFU.RCP64H R35, R25 ;  /* 0x0000001900237308 */ /* 0x004e620000001800 */
[----:B---3--:R-:W-:-:S03]  /*0640*/  FSETP.GEU.AND P1, PT, |R33|, 6.5827683646048100446e-37, PT ;  /* 0x036000002100780b */ /* 0x008fc60003f2e200 */
[----:B-1----:R-:W-:-:S08]  /*0650*/  DFMA R22, -R24, R34, 1 ;  /* 0x3ff000001816742b */ /* 0x002fd00000000122 */
[----:B------:R-:W-:-:S08]  /*0660*/  DFMA R22, R22, R22, R22 ;  /* 0x000000161616722b */ /* 0x000fd00000000016 */
[----:B------:R-:W-:-:S08]  /*0670*/  DFMA R22, R34, R22, R34 ;  /* 0x000000162216722b */ /* 0x000fd00000000022 */
[----:B------:R-:W-:-:S08]  /*0680*/  DFMA R36, -R24, R22, 1 ;  /* 0x3ff000001824742b */ /* 0x000fd00000000116 */
[----:B------:R-:W-:-:S08]  /*0690*/  DFMA R36, R22, R36, R22 ;  /* 0x000000241624722b */ /* 0x000fd00000000016 */
[----:B------:R-:W-:-:S08]  /*06a0*/  DMUL R34, R32, R36 ;  /* 0x0000002420227228 */ /* 0x000fd00000000000 */
[----:B------:R-:W-:-:S08]  /*06b0*/  DFMA R22, -R24, R34, R32 ;  /* 0x000000221816722b */ /* 0x000fd00000000120 */
[----:B0-----:R-:W-:-:S10]  /*06c0*/  DFMA R42, R36, R22, R34 ;  /* 0x00000016242a722b */ /* 0x001fd40000000022 */
[----:B------:R-:W-:-:S05]  /*06d0*/  FFMA R0, RZ, R25, R43 ;  /* 0x00000019ff007223 */ /* 0x000fca000000002b */
[----:B------:R-:W-:-:S13]  /*06e0*/  FSETP.GT.AND P0, PT, |R0|, 1.469367938527859385e-39, PT ;  /* 0x001000000000780b */ /* 0x000fda0003f04200 */
[----:B------:R-:W-:Y:S05]  /*06f0*/  @P0 BRA P1, `(.L_x_4) ;  /* 0x00000000000c0947 */ /* 0x000fea0000800000 */
[----:B------:R-:W-:Y:S01]  /*0700*/  IMAD.MOV.U32 R31, RZ, RZ, R33 ;  /* 0x000000ffff1f7224 */ /* 0x000fe200078e0021 */
[----:B------:R-:W-:-:S07]  /*0710*/  MOV R0, 0x730 ;  /* 0x0000073000007802 */ /* 0x000fce0000000f00 */
[----:B-----5:R-:W-:Y:S05]  /*0720*/  CALL.REL.NOINC `($__internal_0_$__cuda_sm20_div_rn_f64_full) ;  /* 0x0000001c001c7944 */ /* 0x020fea0003c00000 */
.L_x_4:
[----:B------:R-:W-:Y:S05]  /*0730*/  BSYNC.RECONVERGENT B1 ;  /* 0x0000000000017941 */ /* 0x000fea0003800200 */
.L_x_3:
        /* <DEDUP_REMOVED lines=9> */
[----:B------:R-:W-:Y:S01]  /*07d0*/  IMAD.MOV.U32 R34, RZ, RZ, 0x1 ;  /* 0x00000001ff227424 */ /* 0x000fe200078e00ff */
        /* <DEDUP_REMOVED lines=17> */
.L_x_6:
[----:B------:R-:W-:Y:S05]  /*08f0*/  BSYNC.RECONVERGENT B1 ;  /* 0x0000000000017941 */ /* 0x000fea0003800200 */
.L_x_5:
        /* <DEDUP_REMOVED lines=27> */
.L_x_8:
[----:B------:R-:W-:Y:S05]  /*0ab0*/  BSYNC.RECONVERGENT B1 ;  /* 0x0000000000017941 */ /* 0x000fea0003800200 */
.L_x_7:
        /* <DEDUP_REMOVED lines=27> */
.L_x_10:
[----:B------:R-:W-:Y:S05]  /*0c70*/  BSYNC.RECONVERGENT B1 ;  /* 0x0000000000017941 */ /* 0x000fea0003800200 */
.L_x_9:
        /* <DEDUP_REMOVED lines=27> */
.L_x_12:
[----:B------:R-:W-:Y:S05]  /*0e30*/  BSYNC.RECONVERGENT B1 ;  /* 0x0000000000017941 */ /* 0x000fea0003800200 */
.L_x_11:
        /* <DEDUP_REMOVED lines=27> */
.L_x_14:
[----:B------:R-:W-:Y:S05]  /*0ff0*/  BSYNC.RECONVERGENT B1 ;  /* 0x0000000000017941 */ /* 0x000fea0003800200 */
.L_x_13:
        /* <DEDUP_REMOVED lines=27> */
.L_x_16:
[----:B------:R-:W-:Y:S05]  /*11b0*/  BSYNC.RECONVERGENT B1 ;  /* 0x0000000000017941 */ /* 0x000fea0003800200 */
.L_x_15:
[----:B------:R-:W0:Y:S08]  /*11c0*/  LDC.64 R22, c[0x0][0x380] ;  /* 0x0000e000ff167b82 */ /* 0x000e300000000a00 */
[----:B------:R-:W1:Y:S01]  /*11d0*/  LDC R0, c[0x0][0x388] ;  /* 0x0000e200ff007b82 */ /* 0x000e620000000800 */
[----:B0-----:R-:W-:-:S05]  /*11e0*/  IMAD.WIDE.U32 R32, R11, 0x8, R22 ;  /* 0x000000080b207825 */ /* 0x001fca00078e0016 */
[----:B------:R-:W2:Y:S01]  /*11f0*/  LDG.E.64 R24, desc[UR10][R32.64] ;  /* 0x0000000a20187981 */ /* 0x000ea2000c1e1b00 */
[----:B------:R-:W-:Y:S01]  /*1200*/  UIADD3 UR7, UPT, UPT, UR7, 0x8, URZ ;  /* 0x0000000807077890 */ /* 0x000fe2000fffe0ff */
[----:B-1----:R-:W-:Y:S01]  /*1210*/  R2UR UR9, R0 ;  /* 0x00000000000972ca */ /* 0x002fe200000e0000 */
[----:B------:R-:W-:Y:S02]  /*1220*/  IMAD.U32 R0, RZ, RZ, UR6 ;  /* 0x00000006ff007e24 */ /* 0x000fe4000f8e00ff */
[----:B------:R-:W-:-:S03]  /*1230*/  UISETP.NE.AND UP1, UPT, UR7, URZ, UPT ;  /* 0x000000ff0700728c */ /* 0x000fc6000bf25270 */
[----:B------:R-:W-:-:S04]  /*1240*/  IADD3 R0, PT, PT, R0, 0x8, RZ ;  /* 0x0000000800007810 */ /* 0x000fc80007ffe0ff */
[----:B------:R-:W-:Y:S01]  /*1250*/  R2UR UR6, R0 ;  /* 0x00000000000672ca */ /* 0x000fe200000e0000 */
[----:B--2--5:R-:W-:Y:S02]  /*1260*/  DFMA R24, -R26, R42, R24 ;  /* 0x0000002a1a18722b */ /* 0x024fe40000000118 */
[----:B------:R-:W-:-:S04]  /*1270*/  IMAD.U32 R26, RZ, RZ, UR9 ;  /* 0x00000009ff1a7e24 */ /* 0x000fc8000f8e00ff */
[C---:B------:R-:W-:Y:S01]  /*1280*/  IMAD R5, R26.reuse, 0x8, R5 ;  /* 0x000000081a057824 */ /* 0x040fe200078e0205 */
[----:B------:R0:W-:Y:S01]  /*1290*/  STG.E.64 desc[UR10][R32.64], R24 ;  /* 0x0000001820007986 */ /* 0x0001e2000c101b0a */
[C---:B------:R-:W-:Y:S01]  /*12a0*/  LEA R6, R26.reuse, R6, 0x3 ;  /* 0x000000061a067211 */ /* 0x040fe200078e18ff */
[C---:B------:R-:W-:Y:S01]  /*12b0*/  IMAD R7, R26.reuse, 0x8, R7 ;  /* 0x000000081a077824 */ /* 0x040fe200078e0207 */
[C---:B------:R-:W-:Y:S01]  /*12c0*/  LEA R9, R26.reuse, R9, 0x3 ;  /* 0x000000091a097211 */ /* 0x040fe200078e18ff */
[C---:B------:R-:W-:Y:S01]  /*12d0*/  IMAD R8, R26.reuse, 0x8, R8 ;  /* 0x000000081a087824 */ /* 0x040fe200078e0208 */
[C---:B------:R-:W-:Y:S01]  /*12e0*/  LEA R12, R26.reuse, R12, 0x3 ;  /* 0x0000000c1a0c7211 */ /* 0x040fe200078e18ff */
[C---:B------:R-:W-:Y:S01]  /*12f0*/  IMAD R10, R26.reuse, 0x8, R10 ;  /* 0x000000081a0a7824 */ /* 0x040fe200078e020a */
[C---:B------:R-:W-:Y:S01]  /*1300*/  LEA R16, R26.reuse, R16, 0x3 ;  /* 0x000000101a107211 */ /* 0x040fe200078e18ff */
[C---:B------:R-:W-:Y:S01]  /*1310*/  IMAD R11, R26.reuse, 0x8, R11 ;  /* 0x000000081a0b7824 */ /* 0x040fe200078e020b */
[C---:B------:R-:W-:Y:S01]  /*1320*/  LEA R29, R26.reuse, R29, 0x3 ;  /* 0x0000001d1a1d7211 */ /* 0x040fe200078e18ff */
[----:B------:R-:W-:-:S02]  /*1330*/  IMAD R14, R26, 0x8, R14 ;  /* 0x000000081a0e7824 */ /* 0x000fc400078e020e */
[C---:B------:R-:W-:Y:S02]  /*1340*/  IMAD R15, R26.reuse, 0x8, R15 ;  /* 0x000000081a0f7824 */ /* 0x040fe400078e020f */
[C---:B------:R-:W-:Y:S02]  /*1350*/  IMAD R17, R26.reuse, 0x8, R17 ;  /* 0x000000081a117824 */ /* 0x040fe400078e0211 */
[C---:B------:R-:W-:Y:S02]  /*1360*/  IMAD R28, R26.reuse, 0x8, R28 ;  /* 0x000000081a1c7824 */ /* 0x040fe400078e021c */
[C---:B------:R-:W-:Y:S02]  /*1370*/  IMAD R30, R26.reuse, 0x8, R30 ;  /* 0x000000081a1e7824 */ /* 0x040fe400078e021e */
[----:B------:R-:W-:Y:S01]  /*1380*/  IMAD R13, R26, 0x8, R13 ;  /* 0x000000081a0d7824 */ /* 0x000fe200078e020d */
[----:B0-----:R-:W-:Y:S06]  /*1390*/  BRA.U UP1, `(.L_x_17) ;  /* 0xfffffff101187547 */ /* 0x001fec000b83ffff */
[----:B------:R-:W-:-:S12]  /*13a0*/  UIADD3 UR6, UPT, UPT, UR6, 0x1, URZ ;  /* 0x0000000106067890 */ /* 0x000fd8000fffe0ff */
.L_x_0:
[----:B------:R-:W-:-:S04]  /*13b0*/  UIADD3 UR7, UPT, UPT, UR5, -UR8, URZ ;  /* 0x8000000805077290 */ /* 0x000fc8000fffe0ff */
[----:B------:R-:W-:-:S09]  /*13c0*/  ULOP3.LUT UP1, URZ, UR7, 0x7, URZ, 0xc0, !UPT ;  /* 0x0000000707ff7892 */ /* 0x000fd2000f82c0ff */
[----:B------:R-:W-:Y:S05]  /*13d0*/  BRA.U !UP1, `(.L_x_18) ;  /* 0x0000000d09e07547 */ /* 0x000fea000b800000 */
[----:B------:R-:W0:Y:S01]  /*13e0*/  LDCU.U16 UR12, c[0x0][0x388] ;  /* 0x00007100ff0c77ac */ /* 0x000e220008000400 */
[----:B------:R-:W-:-:S04]  /*13f0*/  LOP3.LUT R0, RZ, R4, RZ, 0x33, !PT ;  /* 0x00000004ff007212 */ /* 0x000fc800078e33ff */
[----:B0-----:R-:W-:-:S04]  /*1400*/  IADD3 R0, PT, PT, R0, UR12, RZ ;  /* 0x0000000c00007c10 */ /* 0x001fc8000fffe0ff */
[----:B------:R-:W-:-:S05]  /*1410*/  LOP3.LUT R6, R0, 0x7, RZ, 0xc0, !PT ;  /* 0x0000000700067812 */ /* 0x000fca00078ec0ff */
[----:B------:R-:W-:-:S05]  /*1420*/  VIADD R0, R6, 0xffffffff ;  /* 0xffffffff06007836 */ /* 0x000fca0000000000 */
[----:B------:R-:W-:-:S13]  /*1430*/  ISETP.GE.U32.AND P0, PT, R0, 0x3, PT ;  /* 0x000000030000780c */ /* 0x000fda0003f06070 */
[----:B------:R-:W-:Y:S05]  /*1440*/  @!P0 BRA `(.L_x_19) ;  /* 0x00000008000c8947 */ /* 0x000fea0003800000 */
[----:B-1----:R-:W2:Y:S04]  /*1450*/  LDG.E.64 R24, desc[UR10][R18.64] ;  /* 0x0000000a12187981 */ /* 0x002ea8000c1e1b00 */
[----:B------:R-:W3:Y:S01]  /*1460*/  LDG.E.64 R30, desc[UR10][R20.64] ;  /* 0x0000000a141e7981 */ /* 0x000ee2000c1e1b00 */
[----:B------:R-:W-:-:S06]  /*1470*/  UIMAD UR7, UR6, UR9, UR8 ;  /* 0x00000009060772a4 */ /* 0x000fcc000f8e0208 */
[----:B------:R-:W-:-:S04]  /*1480*/  IMAD.U32 R9, RZ, RZ, UR7 ;  /* 0x00000007ff097e24 */ /* 0x000fc8000f8e00ff */
[----:B------:R-:W-:-:S06]  /*1490*/  IMAD.WIDE.U32 R8, R9, 0x8, R22 ;  /* 0x0000000809087825 */ /* 0x000fcc00078e0016 */
[----:B------:R-:W5:Y:S01]  /*14a0*/  LDG.E.64 R8, desc[UR10][R8.64] ;  /* 0x0000000a08087981 */ /* 0x000f62000c1e1b00 */
[----:B------:R-:W-:Y:S01]  /*14b0*/  HFMA2 R10, -RZ, RZ, 0, 5.9604644775390625e-08 ;  /* 0x00000001ff0a7431 */ /* 0x000fe200000001ff */
        /* <DEDUP_REMOVED lines=17> */
.L_x_21:
[----:B------:R-:W-:Y:S05]  /*15d0*/  BSYNC.RECONVERGENT B1 ;  /* 0x0000000000017941 */ /* 0x000fea0003800200 */
.L_x_20:
[----:B------:R-:W0:Y:S01]  /*15e0*/  LDCU UR9, c[0x0][0x388] ;  /* 0x00007100ff0977ac */ /* 0x000e220008000800 */
[----:B------:R-:W1:Y:S01]  /*15f0*/  LDC.64 R14, c[0x0][0x380] ;  /* 0x0000e000ff0e7b82 */ /* 0x000e620000000a00 */
[----:B0-----:R-:W-:-:S04]  /*1600*/  IMAD.U32 R5, RZ, RZ, UR9 ;  /* 0x00000009ff057e24 */ /* 0x001fc8000f8e00ff */
[----:B------:R-:W-:-:S04]  /*1610*/  IMAD R5, R5, UR6, R2 ;  /* 0x0000000605057c24 */ /* 0x000fc8000f8e0202 */
[----:B-1----:R-:W-:-:S05]  /*1620*/  IMAD.WIDE.U32 R10, R5, 0x8, R14 ;  /* 0x00000008050a7825 */ /* 0x002fca00078e000e */
[----:B------:R-:W2:Y:S01]  /*1630*/  LDG.E.64 R12, desc[UR10][R10.64] ;  /* 0x0000000a0a0c7981 */ /* 0x000ea2000c1e1b00 */
[----:B------:R-:W-:Y:S01]  /*1640*/  UIADD3 UR7, UPT, UPT, UR7, UR9, URZ ;  /* 0x0000000907077290 */ /* 0x000fe2000fffe0ff */
[----:B--2--5:R-:W-:-:S07]  /*1650*/  DFMA R12, -R8, R42, R12 ;  /* 0x0000002a080c722b */ /* 0x024fce000000010c */
[----:B------:R0:W-:Y:S04]  /*1660*/  STG.E.64 desc[UR10][R10.64], R12 ;  /* 0x0000000c0a007986 */ /* 0x0001e8000c101b0a */
[----:B------:R-:W2:Y:S04]  /*1670*/  LDG.E.64 R24, desc[UR10][R18.64] ;  /* 0x0000000a12187981 */ /* 0x000ea8000c1e1b00 */
[----:B------:R-:W3:Y:S01]  /*1680*/  LDG.E.64 R30, desc[UR10][R20.64] ;  /* 0x0000000a141e7981 */ /* 0x000ee2000c1e1b00 */
[----:B------:R-:W-:-:S05]  /*1690*/  MOV R9, UR7 ;  /* 0x0000000700097c02 */ /* 0x000fca0008000f00 */
        /* <DEDUP_REMOVED lines=9> */
[----:B0-----:R-:W-:-:S08]  /*1730*/  DFMA R10, -R24, R16, 1 ;  /* 0x3ff00000180a742b */ /* 0x001fd00000000110 */
        /* <DEDUP_REMOVED lines=10> */
.L_x_23:
[----:B------:R-:W-:Y:S05]  /*17e0*/  BSYNC.RECONVERGENT B1 ;  /* 0x0000000000017941 */ /* 0x000fea0003800200 */
.L_x_22:
[----:B------:R-:W0:Y:S01]  /*17f0*/  LDC.64 R14, c[0x0][0x380] ;  /* 0x0000e000ff0e7b82 */ /* 0x000e220000000a00 */
[----:B------:R-:W1:Y:S02]  /*1800*/  LDCU UR9, c[0x0][0x388] ;  /* 0x00007100ff0977ac */ /* 0x000e640008000800 */
[----:B-1----:R-:W-:-:S05]  /*1810*/  IADD3 R5, PT, PT, R5, UR9, RZ ;  /* 0x0000000905057c10 */ /* 0x002fca000fffe0ff */
[----:B0-----:R-:W-:-:S05]  /*1820*/  IMAD.WIDE.U32 R10, R5, 0x8, R14 ;  /* 0x00000008050a7825 */ /* 0x001fca00078e000e */
[----:B------:R-:W2:Y:S01]  /*1830*/  LDG.E.64 R12, desc[UR10][R10.64] ;  /* 0x0000000a0a0c7981 */ /* 0x000ea2000c1e1b00 */
[----:B------:R-:W-:Y:S01]  /*1840*/  UIADD3 UR7, UPT, UPT, UR7, UR9, URZ ;  /* 0x0000000907077290 */ /* 0x000fe2000fffe0ff */
[----:B--2--5:R-:W-:-:S07]  /*1850*/  DFMA R12, -R8, R42, R12 ;  /* 0x0000002a080c722b */ /* 0x024fce000000010c */
[----:B------:R0:W-:Y:S04]  /*1860*/  STG.E.64 desc[UR10][R10.64], R12 ;  /* 0x0000000c0a007986 */ /* 0x0001e8000c101b0a */
[----:B------:R-:W2:Y:S04]  /*1870*/  LDG.E.64 R24, desc[UR10][R18.64] ;  /* 0x0000000a12187981 */ /* 0x000ea8000c1e1b00 */
[----:B------:R-:W3:Y:S01]  /*1880*/  LDG.E.64 R30, desc[UR10][R20.64] ;  /* 0x0000000a141e7981 */ /* 0x000ee2000c1e1b00 */
[----:B------:R-:W-:-:S04]  /*1890*/  IMAD.U32 R9, RZ, RZ, UR7 ;  /* 0x00000007ff097e24 */ /* 0x000fc8000f8e00ff */
        /* <DEDUP_REMOVED lines=17> */
[----:B------:R-:W-:Y:S02]  /*19b0*/  MOV R32, R30 ;  /* 0x0000001e00207202 */ /* 0x000fe40000000f00 */
[----:B------:R-:W-:-:S07]  /*19c0*/  MOV R0, 0x19e0 ;  /* 0x000019e000007802 */ /* 0x000fce0000000f00 */
[----:B-----5:R-:W-:Y:S05]  /*19d0*/  CALL.REL.NOINC `($__internal_0_$__cuda_sm20_div_rn_f64_full) ;  /* 0x0000000800707944 */ /* 0x020fea0003c00000 */
.L_x_25:
[----:B------:R-:W-:Y:S05]  /*19e0*/  BSYNC.RECONVERGENT B1 ;  /* 0x0000000000017941 */ /* 0x000fea0003800200 */
.L_x_24:
[----:B------:R-:W0:Y:S01]  /*19f0*/  LDC.64 R14, c[0x0][0x380] ;  /* 0x0000e000ff0e7b82 */ /* 0x000e220000000a00 */
[----:B------:R-:W1:Y:S02]  /*1a00*/  LDCU UR9, c[0x0][0x388] ;  /* 0x00007100ff0977ac */ /* 0x000e640008000800 */
[----:B-1----:R-:W-:-:S04]  /*1a10*/  VIADD R5, R5, UR9 ;  /* 0x0000000905057c36 */ /* 0x002fc80008000000 */
        /* <DEDUP_REMOVED lines=28> */
.L_x_27:
[----:B------:R-:W-:Y:S05]  /*1be0*/  BSYNC.RECONVERGENT B1 ;  /* 0x0000000000017941 */ /* 0x000fea0003800200 */
.L_x_26:
[----:B------:R-:W0:Y:S08]  /*1bf0*/  LDC R0, c[0x0][0x388] ;  /* 0x0000e200ff007b82 */ /* 0x000e300000000800 */
[----:B------:R-:W1:Y:S01]  /*1c00*/  LDC.64 R22, c[0x0][0x380] ;  /* 0x0000e000ff167b82 */ /* 0x000e620000000a00 */
[----:B0-----:R-:W-:-:S13]  /*1c10*/  R2UR UR9, R0 ;  /* 0x00000000000972ca */ /* 0x001fda00000e0000 */
[----:B------:R-:W-:-:S04]  /*1c20*/  VIADD R11, R5, UR9 ;  /* 0x00000009050b7c36 */ /* 0x000fc80008000000 */
[----:B-1----:R-:W-:-:S05]  /*1c30*/  IMAD.WIDE.U32 R10, R11, 0x8, R22 ;  /* 0x000000080b0a7825 */ /* 0x002fca00078e0016 */
[----:B------:R-:W2:Y:S01]  /*1c40*/  LDG.E.64 R12, desc[UR10][R10.64] ;  /* 0x0000000a0a0c7981 */ /* 0x000ea2000c1e1b00 */
[----:B------:R-:W-:Y:S01]  /*1c50*/  UIADD3 UR6, UPT, UPT, UR6, 0x4, URZ ;  /* 0x0000000406067890 */ /* 0x000fe2000fffe0ff */
[----:B--2--5:R-:W-:-:S07]  /*1c60*/  DFMA R8, -R8, R42, R12 ;  /* 0x0000002a0808722b */ /* 0x024fce000000010c */
[----:B------:R0:W-:Y:S04]  /*1c70*/  STG.E.64 desc[UR10][R10.64], R8 ;  /* 0x000000080a007986 */ /* 0x0001e8000c101b0a */
.L_x_19:
[----:B------:R-:W-:-:S13]  /*1c80*/  LOP3.LUT P0, RZ, R6, 0x3, RZ, 0xc0, !PT ;  /* 0x0000000306ff7812 */ /* 0x000fda000780c0ff */
[----:B------:R-:W-:Y:S05]  /*1c90*/  @!P0 BRA `(.L_x_18) ;  /* 0x0000000400b08947 */ /* 0x000fea0003800000 */
[----:B------:R-:W-:-:S04]  /*1ca0*/  LOP3.LUT R6, R3, 0x3, RZ, 0x3c, !PT ;  /* 0x0000000303067812 */ /* 0x000fc800078e3cff */
[----:B------:R-:W-:-:S04]  /*1cb0*/  IADD3 R6, PT, PT, R6, UR12, RZ ;  /* 0x0000000c06067c10 */ /* 0x000fc8000fffe0ff */
[----:B------:R-:W-:-:S04]  /*1cc0*/  LOP3.LUT R0, R6, 0x3, RZ, 0xc0, !PT ;  /* 0x0000000306007812 */ /* 0x000fc800078ec0ff */
[----:B------:R-:W-:-:S13]  /*1cd0*/  ISETP.NE.AND P0, PT, R0, 0x1, PT ;  /* 0x000000010000780c */ /* 0x000fda0003f05270 */
[----:B------:R-:W-:Y:S05]  /*1ce0*/  @!P0 BRA `(.L_x_28) ;  /* 0x00000004000c8947 */ /* 0x000fea0003800000 */
[----:B-1----:R-:W2:Y:S04]  /*1cf0*/  LDG.E.64 R24, desc[UR10][R18.64] ;  /* 0x0000000a12187981 */ /* 0x002ea8000c1e1b00 */
[----:B------:R-:W3:Y:S01]  /*1d00*/  LDG.E.64 R30, desc[UR10][R20.64] ;  /* 0x0000000a141e7981 */ /* 0x000ee2000c1e1b00 */
[----:B------:R-:W-:-:S06]  /*1d10*/  UIMAD UR7, UR6, UR9, UR8 ;  /* 0x00000009060772a4 */ /* 0x000fcc000f8e0208 */
[----:B0-----:R-:W-:-:S04]  /*1d20*/  IMAD.U32 R9, RZ, RZ, UR7 ;  /* 0x00000007ff097e24 */ /* 0x001fc8000f8e00ff */
[----:B------:R-:W-:-:S06]  /*1d30*/  IMAD.WIDE.U32 R8, R9, 0x8, R22 ;  /* 0x0000000809087825 */ /* 0x000fcc00078e0016 */
        /* <DEDUP_REMOVED lines=19> */
.L_x_30:
[----:B------:R-:W-:Y:S05]  /*1e70*/  BSYNC.RECONVERGENT B1 ;  /* 0x0000000000017941 */ /* 0x000fea0003800200 */
.L_x_29:
        /* <DEDUP_REMOVED lines=32> */
.L_x_32:
[----:B------:R-:W-:Y:S05]  /*2080*/  BSYNC.RECONVERGENT B1 ;  /* 0x0000000000017941 */ /* 0x000fea0003800200 */
.L_x_31:
        /* <DEDUP_REMOVED lines=9> */
.L_x_28:
[----:B------:R-:W-:-:S04]  /*2120*/  LOP3.LUT R6, R6, 0x1, RZ, 0xc0, !PT ;  /* 0x0000000106067812 */ /* 0x000fc800078ec0ff */
[----:B------:R-:W-:-:S13]  /*2130*/  ISETP.NE.U32.AND P0, PT, R6, 0x1, PT ;  /* 0x000000010600780c */ /* 0x000fda0003f05070 */
[----:B------:R-:W-:Y:S05]  /*2140*/  @P0 BRA `(.L_x_18) ;  /* 0x0000000000840947 */ /* 0x000fea0003800000 */
[----:B-1----:R-:W3:Y:S04]  /*2150*/  LDG.E.64 R24, desc[UR10][R18.64] ;  /* 0x0000000a12187981 */ /* 0x002ee8000c1e1b00 */
[----:B------:R-:W4:Y:S01]  /*2160*/  LDG.E.64 R30, desc[UR10][R20.64] ;  /* 0x0000000a141e7981 */ /* 0x000f22000c1e1b00 */
[----:B------:R-:W-:-:S06]  /*2170*/  UIMAD UR7, UR6, UR9, UR8 ;  /* 0x00000009060772a4 */ /* 0x000fcc000f8e0208 */
[----:B------:R-:W-:-:S05]  /*2180*/  MOV R7, UR7 ;  /* 0x0000000700077c02 */ /* 0x000fca0008000f00 */
[----:B------:R-:W-:-:S06]  /*2190*/  IMAD.WIDE.U32 R6, R7, 0x8, R22 ;  /* 0x0000000807067825 */ /* 0x000fcc00078e0016 */
[----:B------:R-:W5:Y:S01]  /*21a0*/  LDG.E.64 R6, desc[UR10][R6.64] ;  /* 0x0000000a06067981 */ /* 0x000f62000c1e1b00 */
[----:B0-2---:R-:W-:Y:S01]  /*21b0*/  IMAD.MOV.U32 R8, RZ, RZ, 0x1 ;  /* 0x00000001ff087424 */ /* 0x005fe200078e00ff */
[----:B------:R-:W-:Y:S01]  /*21c0*/  BSSY.RECONVERGENT B1, `(.L_x_33) ;  /* 0x0000011000017945 */ /* 0x000fe20003800200 */
[----:B---3--:R-:W0:Y:S01]  /*21d0*/  MUFU.RCP64H R9, R25 ;  /* 0x0000001900097308 */ /* 0x008e220000001800 */
[----:B----4-:R-:W-:-:S03]  /*21e0*/  FSETP.GEU.AND P1, PT, |R31|, 6.5827683646048100446e-37, PT ;  /* 0x036000001f00780b */ /* 0x010fc60003f2e200 */
        /* <DEDUP_REMOVED lines=14> */
.L_x_34:
[----:B------:R-:W-:Y:S05]  /*22d0*/  BSYNC.RECONVERGENT B1 ;  /* 0x0000000000017941 */ /* 0x000fea0003800200 */
.L_x_33:
[----:B------:R-:W0:Y:S01]  /*22e0*/  LDCU UR7, c[0x0][0x388] ;  /* 0x00007100ff0777ac */ /* 0x000e220008000800 */
[----:B------:R-:W1:Y:S01]  /*22f0*/  LDC.64 R8, c[0x0][0x380] ;  /* 0x0000e000ff087b82 */ /* 0x000e620000000a00 */
[----:B0-----:R-:W-:-:S05]  /*2300*/  MOV R5, UR7 ;  /* 0x0000000700057c02 */ /* 0x001fca0008000f00 */
[----:B------:R-:W-:-:S04]  /*2310*/  IMAD R5, R5, UR6, R2 ;  /* 0x0000000605057c24 */ /* 0x000fc8000f8e0202 */
[----:B-1----:R-:W-:-:S05]  /*2320*/  IMAD.WIDE.U32 R8, R5, 0x8, R8 ;  /* 0x0000000805087825 */ /* 0x002fca00078e0008 */
[----:B------:R-:W2:Y:S02]  /*2330*/  LDG.E.64 R10, desc[UR10][R8.64] ;  /* 0x0000000a080a7981 */ /* 0x000ea4000c1e1b00 */
[----:B--2--5:R-:W-:-:S07]  /*2340*/  DFMA R6, -R6, R42, R10 ;  /* 0x0000002a0606722b */ /* 0x024fce000000010a */
[----:B------:R3:W-:Y:S04]  /*2350*/  STG.E.64 desc[UR10][R8.64], R6 ;  /* 0x0000000608007986 */ /* 0x0007e8000c101b0a */
.L_x_18:
[----:B------:R-:W-:Y:S02]  /*2360*/  VIADD R4, R4, 0x1 ;  /* 0x0000000104047836 */ /* 0x000fe40000000000 */
[----:B------:R-:W-:Y:S01]  /*2370*/  VIADD R3, R3, 0x1 ;  /* 0x0000000103037836 */ /* 0x000fe20000000000 */
[----:B------:R-:W-:Y:S06]  /*2380*/  BRA.U UP0, `(.L_x_35) ;  /* 0xffffffdd00487547 */ /* 0x000fec000b83ffff */
[----:B-1----:R-:W-:Y:S05]  /*2390*/  EXIT ;  /* 0x000000000000794d */ /* 0x002fea0003800000 */
        .weak           $__internal_0_$__cuda_sm20_div_rn_f64_full
        .type           $__internal_0_$__cuda_sm20_div_rn_f64_full,@function
        .size           $__internal_0_$__cuda_sm20_div_rn_f64_full,(.L_x_42 - $__internal_0_$__cuda_sm20_div_rn_f64_full)
$__internal_0_$__cuda_sm20_div_rn_f64_full:
[C---:B------:R-:W-:Y:S01]  /*23a0*/  FSETP.GEU.AND P0, PT, |R25|.reuse, 1.469367938527859385e-39, PT ;  /* 0x001000001900780b */ /* 0x040fe20003f0e200 */
[----:B------:R-:W-:Y:S01]  /*23b0*/  IMAD.MOV.U32 R41, RZ, RZ, R31 ;  /* 0x000000ffff297224 */ /* 0x000fe200078e001f */
[----:B------:R-:W-:Y:S01]  /*23c0*/  LOP3.LUT R22, R25, 0x800fffff, RZ, 0xc0, !PT ;  /* 0x800fffff19167812 */ /* 0x000fe200078ec0ff */
[----:B------:R-:W-:Y:S01]  /*23d0*/  IMAD.MOV.U32 R40, RZ, RZ, R32 ;  /* 0x000000ffff287224 */ /* 0x000fe200078e0020 */
[----:B------:R-:W-:Y:S01]  /*23e0*/  MOV R38, 0x1 ;  /* 0x0000000100267802 */ /* 0x000fe20000000f00 */
[----:B------:R-:W-:Y:S01]  /*23f0*/  BSSY.RECONVERGENT B0, `(.L_x_36) ;  /* 0x0000055000007945 */ /* 0x000fe20003800200 */
[----:B------:R-:W-:Y:S02]  /*2400*/  LOP3.LUT R23, R22, 0x3ff00000, RZ, 0xfc, !PT ;  /* 0x3ff0000016177812 */ /* 0x000fe400078efcff */
[----:B------:R-:W-:Y:S02]  /*2410*/  MOV R22, R24 ;  /* 0x0000001800167202 */ /* 0x000fe40000000f00 */
[----:B------:R-:W-:-:S02]  /*2420*/  FSETP.GEU.AND P2, PT, |R41|, 1.469367938527859385e-39, PT ;  /* 0x001000002900780b */ /* 0x000fc40003f4e200 */
[----:B------:R-:W-:Y:S01]  /*2430*/  LOP3.LUT R31, R41, 0x7ff00000, RZ, 0xc0, !PT ;  /* 0x7ff00000291f7812 */ /* 0x000fe200078ec0ff */
[----:B------:R-:W-:Y:S01]  /*2440*/  @!P0 DMUL R22, R24, 8.98846567431157953865e+307 ;  /* 0x7fe0000018168828 */ /* 0x000fe20000000000 */
[----:B------:R-:W-:-:S04]  /*2450*/  LOP3.LUT R34, R25, 0x7ff00000, RZ, 0xc0, !PT ;  /* 0x7ff0000019227812 */ /* 0x000fc800078ec0ff */
[----:B------:R-:W-:Y:S01]  /*2460*/  ISETP.GE.U32.AND P1, PT, R31, R34, PT ;  /* 0x000000221f00720c */ /* 0x000fe20003f26070 */
[----:B------:R-:W0:Y:S04]  /*2470*/  MUFU.RCP64H R39, R23 ;  /* 0x0000001700277308 */ /* 0x000e280000001800 */
[----:B------:R-:W-:Y:S02]  /*2480*/  @!P2 LOP3.LUT R32, R25, 0x7ff00000, RZ, 0xc0, !PT ;  /* 0x7ff000001920a812 */ /* 0x000fe400078ec0ff */
[----:B------:R-:W-:Y:S02]  /*2490*/  @!P2 MOV R42, RZ ;  /* 0x000000ff002aa202 */ /* 0x000fe40000000f00 */
[----:B------:R-:W-:Y:S01]  /*24a0*/  @!P2 ISETP.GE.U32.AND P3, PT, R31, R32, PT ;  /* 0x000000201f00a20c */ /* 0x000fe20003f66070 */
[----:B------:R-:W-:Y:S01]  /*24b0*/  IMAD.MOV.U32 R32, RZ, RZ, 0x1ca00000 ;  /* 0x1ca00000ff207424 */ /* 0x000fe200078e00ff */
[----:B------:R-:W-:-:S04]  /*24c0*/  @!P0 LOP3.LUT R34, R23, 0x7ff00000, RZ, 0xc0, !PT ;  /* 0x7ff0000017228812 */ /* 0x000fc800078ec0ff */
[C---:B------:R-:W-:Y:S02]  /*24d0*/  @!P2 SEL R35, R32.reuse, 0x63400000, !P3 ;  /* 0x634000002023a807 */ /* 0x040fe40005800000 */
[----:B------:R-:W-:Y:S01]  /*24e0*/  SEL R33, R32, 0x63400000, !P1 ;  /* 0x6340000020217807 */ /* 0x000fe20004800000 */
[----:B0-----:R-:W-:Y:S01]  /*24f0*/  DFMA R36, R38, -R22, 1 ;  /* 0x3ff000002624742b */ /* 0x001fe20000000816 */
[----:B------:R-:W-:-:S04]  /*2500*/  @!P2 LOP3.LUT R35, R35, 0x80000000, R41, 0xf8, !PT ;  /* 0x800000002323a812 */ /* 0x000fc800078ef829 */
[----:B------:R-:W-:-:S03]  /*2510*/  @!P2 LOP3.LUT R43, R35, 0x100000, RZ, 0xfc, !PT ;  /* 0x00100000232ba812 */ /* 0x000fc600078efcff */
[----:B------:R-:W-:-:S08]  /*2520*/  DFMA R36, R36, R36, R36 ;  /* 0x000000242424722b */ /* 0x000fd00000000024 */
[----:B------:R-:W-:Y:S01]  /*2530*/  DFMA R38, R38, R36, R38 ;  /* 0x000000242626722b */ /* 0x000fe20000000026 */
[----:B------:R-:W-:Y:S01]  /*2540*/  LOP3.LUT R37, R33, 0x800fffff, R41, 0xf8, !PT ;  /* 0x800fffff21257812 */ /* 0x000fe200078ef829 */
[----:B------:R-:W-:Y:S02]  /*2550*/  IMAD.MOV.U32 R36, RZ, RZ, R40 ;  /* 0x000000ffff247224 */ /* 0x000fe400078e0028 */
[----:B------:R-:W-:-:S04]  /*2560*/  IMAD.MOV.U32 R33, RZ, RZ, R31 ;  /* 0x000000ffff217224 */ /* 0x000fc800078e001f */
[----:B------:R-:W-:Y:S02]  /*2570*/  DFMA R44, R38, -R22, 1 ;  /* 0x3ff00000262c742b */ /* 0x000fe40000000816 */
[----:B------:R-:W-:-:S06]  /*2580*/  @!P2 DFMA R36, R36, 2, -R42 ;  /* 0x400000002424a82b */ /* 0x000fcc000000082a */
[----:B------:R-:W-:-:S04]  /*2590*/  DFMA R44, R38, R44, R38 ;  /* 0x0000002c262c722b */ /* 0x000fc80000000026 */
[----:B------:R-:W-:-:S04]  /*25a0*/  @!P2 LOP3.LUT R33, R37, 0x7ff00000, RZ, 0xc0, !PT ;  /* 0x7ff000002521a812 */ /* 0x000fc800078ec0ff */
[----:B------:R-:W-:Y:S01]  /*25b0*/  DMUL R42, R44, R36 ;  /* 0x000000242c2a7228 */ /* 0x000fe20000000000 */
[----:B------:R-:W-:-:S05]  /*25c0*/  VIADD R35, R33, 0xffffffff ;  /* 0xffffffff21237836 */ /* 0x000fca0000000000 */
[----:B------:R-:W-:Y:S02]  /*25d0*/  ISETP.GT.U32.AND P0, PT, R35, 0x7feffffe, PT ;  /* 0x7feffffe2300780c */ /* 0x000fe40003f04070 */
[----:B------:R-:W-:Y:S01]  /*25e0*/  IADD3 R35, PT, PT, R34, -0x1, RZ ;  /* 0xffffffff22237810 */ /* 0x000fe20007ffe0ff */
[----:B------:R-:W-:-:S03]  /*25f0*/  DFMA R38, R42, -R22, R36 ;  /* 0x800000162a26722b */ /* 0x000fc60000000024 */
[----:B------:R-:W-:-:S05]  /*2600*/  ISETP.GT.U32.OR P0, PT, R35, 0x7feffffe, P0 ;  /* 0x7feffffe2300780c */ /* 0x000fca0000704470 */
[----:B------:R-:W-:-:S08]  /*2610*/  DFMA R38, R44, R38, R42 ;  /* 0x000000262c26722b */ /* 0x000fd0000000002a */
[----:B------:R-:W-:Y:S05]  /*2620*/  @P0 BRA `(.L_x_37) ;  /* 0x0000000000700947 */ /* 0x000fea0003800000 */
[----:B------:R-:W-:-:S04]  /*2630*/  LOP3.LUT R34, R25, 0x7ff00000, RZ, 0xc0, !PT ;  /* 0x7ff0000019227812 */ /* 0x000fc800078ec0ff */
[CC--:B------:R-:W-:Y:S02]  /*2640*/  VIADDMNMX R33, R31.reuse, -R34.reuse, 0xb9600000, !PT ;  /* 0xb96000001f217446 */ /* 0x0c0fe40007800922 */
[----:B------:R-:W-:Y:S02]  /*2650*/  ISETP.GE.U32.AND P0, PT, R31, R34, PT ;  /* 0x000000221f00720c */ /* 0x000fe40003f06070 */
[----:B------:R-:W-:Y:S02]  /*2660*/  VIMNMX R33, PT, PT, R33, 0x46a00000, PT ;  /* 0x46a0000021217848 */ /* 0x000fe40003fe0100 */
[----:B------:R-:W-:Y:S02]  /*2670*/  SEL R32, R32, 0x63400000, !P0 ;  /* 0x6340000020207807 */ /* 0x000fe40004000000 */
[----:B------:R-:W-:-:S03]  /*2680*/  MOV R34, RZ ;  /* 0x000000ff00227202 */ /* 0x000fc60000000f00 */
[----:B------:R-:W-:-:S04]  /*2690*/  IMAD.IADD R32, R33, 0x1, -R32 ;  /* 0x0000000121207824 */ /* 0x000fc800078e0a20 */
[----:B------:R-:W-:-:S06]  /*26a0*/  VIADD R35, R32, 0x7fe00000 ;  /* 0x7fe0000020237836 */ /* 0x000fcc0000000000 */
[----:B------:R-:W-:-:S10]  /*26b0*/  DMUL R42, R38, R34 ;  /* 0x00000022262a7228 */ /* 0x000fd40000000000 */
[----:B------:R-:W-:-:S13]  /*26c0*/  FSETP.GTU.AND P0, PT, |R43|, 1.469367938527859385e-39, PT ;  /* 0x001000002b00780b */ /* 0x000fda0003f0c200 */
[----:B------:R-:W-:Y:S05]  /*26d0*/  @P0 BRA `(.L_x_38) ;  /* 0x0000000000980947 */ /* 0x000fea0003800000 */
[----:B------:R-:W-:-:S06]  /*26e0*/  DFMA R22, R38, -R22, R36 ;  /* 0x800000162616722b */ /* 0x000fcc0000000024 */
[----:B------:R-:W-:-:S04]  /*26f0*/  IMAD.MOV.U32 R22, RZ, RZ, RZ ;  /* 0x000000ffff167224 */ /* 0x000fc800078e00ff */
[C---:B------:R-:W-:Y:S02]  /*2700*/  FSETP.NEU.AND P0, PT, R23.reuse, RZ, PT ;  /* 0x000000ff1700720b */ /* 0x040fe40003f0d000 */
[----:B------:R-:W-:-:S04]  /*2710*/  LOP3.LUT R24, R23, 0x80000000, R25, 0x48, !PT ;  /* 0x8000000017187812 */ /* 0x000fc800078e4819 */
[----:B------:R-:W-:-:S07]  /*2720*/  LOP3.LUT R23, R24, R35, RZ, 0xfc, !PT ;  /* 0x0000002318177212 */ /* 0x000fce00078efcff */
[----:B------:R-:W-:Y:S05]  /*2730*/  @!P0 BRA `(.L_x_38) ;  /* 0x0000000000808947 */ /* 0x000fea0003800000 */
[----:B------:R-:W-:Y:S01]  /*2740*/  IMAD.MOV R35, RZ, RZ, -R32 ;  /* 0x000000ffff237224 */ /* 0x000fe200078e0a20 */
[----:B------:R-:W-:Y:S01]  /*2750*/  MOV R34, RZ ;  /* 0x000000ff00227202 */ /* 0x000fe20000000f00 */
[----:B------:R-:W-:Y:S01]  /*2760*/  DMUL.RP R22, R38, R22 ;  /* 0x0000001626167228 */ /* 0x000fe20000008000 */
[----:B------:R-:W-:-:S04]  /*2770*/  IADD3 R32, PT, PT, -R32, -0x43300000, RZ ;  /* 0xbcd0000020207810 */ /* 0x000fc80007ffe1ff */
[----:B------:R-:W-:-:S05]  /*2780*/  DFMA R34, R42, -R34, R38 ;  /* 0x800000222a22722b */ /* 0x000fca0000000026 */
[----:B------:R-:W-:-:S05]  /*2790*/  LOP3.LUT R24, R23, R24, RZ, 0x3c, !PT ;  /* 0x0000001817187212 */ /* 0x000fca00078e3cff */
[----:B------:R-:W-:-:S04]  /*27a0*/  FSETP.NEU.AND P0, PT, |R35|, R32, PT ;  /* 0x000000202300720b */ /* 0x000fc80003f0d200 */
[----:B------:R-:W-:Y:S02]  /*27b0*/  FSEL R22, R22, R42, !P0 ;  /* 0x0000002a16167208 */ /* 0x000fe40004000000 */
[----:B------:R-:W-:-:S03]  /*27c0*/  FSEL R43, R24, R43, !P0 ;  /* 0x0000002b182b7208 */ /* 0x000fc60004000000 */
[----:B------:R-:W-:Y:S01]  /*27d0*/  IMAD.MOV.U32 R42, RZ, RZ, R22 ;  /* 0x000000ffff2a7224 */ /* 0x000fe200078e0016 */
[----:B------:R-:W-:Y:S06]  /*27e0*/  BRA `(.L_x_38) ;  /* 0x0000000000547947 */ /* 0x000fec0003800000 */
.L_x_37:
[----:B------:R-:W-:-:S14]  /*27f0*/  DSETP.NAN.AND P0, PT, R40, R40, PT ;  /* 0x000000282800722a */ /* 0x000fdc0003f08000 */
[----:B------:R-:W-:Y:S05]  /*2800*/  @P0 BRA `(.L_x_39) ;  /* 0x0000000000440947 */ /* 0x000fea0003800000 */
[----:B------:R-:W-:-:S14]  /*2810*/  DSETP.NAN.AND P0, PT, R24, R24, PT ;  /* 0x000000181800722a */ /* 0x000fdc0003f08000 */
[----:B------:R-:W-:Y:S05]  /*2820*/  @P0 BRA `(.L_x_40) ;  /* 0x0000000000300947 */ /* 0x000fea0003800000 */
[----:B------:R-:W-:Y:S01]  /*2830*/  ISETP.NE.AND P0, PT, R33, R34, PT ;  /* 0x000000222100720c */ /* 0x000fe20003f05270 */
[----:B------:R-:W-:Y:S01]  /*2840*/  IMAD.MOV.U32 R42, RZ, RZ, 0x0 ;  /* 0x00000000ff2a7424 */ /* 0x000fe200078e00ff */
[----:B------:R-:W-:-:S11]  /*2850*/  MOV R43, 0xfff80000 ;  /* 0xfff80000002b7802 */ /* 0x000fd60000000f00 */
[----:B------:R-:W-:Y:S05]  /*2860*/  @!P0 BRA `(.L_x_38) ;  /* 0x0000000000348947 */ /* 0x000fea0003800000 */
[----:B------:R-:W-:Y:S02]  /*2870*/  ISETP.NE.AND P0, PT, R33, 0x7ff00000, PT ;  /* 0x7ff000002100780c */ /* 0x000fe40003f05270 */
[----:B------:R-:W-:Y:S02]  /*2880*/  LOP3.LUT R43, R41, 0x80000000, R25, 0x48, !PT ;  /* 0x80000000292b7812 */ /* 0x000fe400078e4819 */
[----:B------:R-:W-:-:S13]  /*2890*/  ISETP.EQ.OR P0, PT, R34, RZ, !P0 ;  /* 0x000000ff2200720c */ /* 0x000fda0004702670 */
[----:B------:R-:W-:Y:S01]  /*28a0*/  @P0 LOP3.LUT R22, R43, 0x7ff00000, RZ, 0xfc, !PT ;  /* 0x7ff000002b160812 */ /* 0x000fe200078efcff */
[----:B------:R-:W-:Y:S02]  /*28b0*/  @!P0 IMAD.MOV.U32 R42, RZ, RZ, RZ ;  /* 0x000000ffff2a8224 */ /* 0x000fe400078e00ff */
[----:B------:R-:W-:Y:S01]  /*28c0*/  @P0 IMAD.MOV.U32 R42, RZ, RZ, RZ ;  /* 0x000000ffff2a0224 */ /* 0x000fe200078e00ff */
[----:B------:R-:W-:Y:S01]  /*28d0*/  @P0 MOV R43, R22 ;  /* 0x00000016002b0202 */ /* 0x000fe20000000f00 */
[----:B------:R-:W-:Y:S06]  /*28e0*/  BRA `(.L_x_38) ;  /* 0x0000000000147947 */ /* 0x000fec0003800000 */
.L_x_40:
[----:B------:R-:W-:Y:S01]  /*28f0*/  LOP3.LUT R43, R25, 0x80000, RZ, 0xfc, !PT ;  /* 0x00080000192b7812 */ /* 0x000fe200078efcff */
[----:B------:R-:W-:Y:S01]  /*2900*/  IMAD.MOV.U32 R42, RZ, RZ, R24 ;  /* 0x000000ffff2a7224 */ /* 0x000fe200078e0018 */
[----:B------:R-:W-:Y:S06]  /*2910*/  BRA `(.L_x_38) ;  /* 0x0000000000087947 */ /* 0x000fec0003800000 */
.L_x_39:
[----:B------:R-:W-:Y:S01]  /*2920*/  LOP3.LUT R43, R41, 0x80000, RZ, 0xfc, !PT ;  /* 0x00080000292b7812 */ /* 0x000fe200078efcff */
[----:B------:R-:W-:-:S07]  /*2930*/  IMAD.MOV.U32 R42, RZ, RZ, R40 ;  /* 0x000000ffff2a7224 */ /* 0x000fce00078e0028 */
.L_x_38:
[----:B------:R-:W-:Y:S05]  /*2940*/  BSYNC.RECONVERGENT B0 ;  /* 0x0000000000007941 */ /* 0x000fea0003800200 */
.L_x_36:
[----:B------:R-:W-:Y:S01]  /*2950*/  MOV R22, R0 ;  /* 0x0000000000167202 */ /* 0x000fe20000000f00 */
[----:B------:R-:W-:-:S04]  /*2960*/  IMAD.MOV.U32 R23, RZ, RZ, 0x0 ;  /* 0x00000000ff177424 */ /* 0x000fc800078e00ff */
[----:B------:R-:W-:Y:S05]  /*2970*/  RET.REL.NODEC R22 `(_Z6gpuDetPdi) ;  /* 0xffffffd416a07950 */ /* 0x000fea0003c3ffff */
.L_x_41:
[----:B------:R-:W-:-:S00]  /*2980*/  BRA `(.L_x_41) ;  /* 0xfffffffc00fc7947 */ /* 0x000fc0000383ffff */
[----:B------:R-:W-:-:S00]  /*2990*/  NOP ;  /* 0x0000000000007918 */ /* 0x000fc00000000000 */
        /* <DEDUP_REMOVED lines=14> */
.L_x_42:


//--------------------- .nv.shared.reserved.0     --------------------------
	.section	.nv.shared.reserved.0,"aw",@nobits
	.weak		__nv_reservedSMEM_offset_0_alias
	.size		__nv_reservedSMEM_offset_0_alias, 0, 64
	.other		__nv_reservedSMEM_offset_0_alias,@"STO_CUDA_RESERVED_SHARED STV_DEFAULT"
__nv_reservedSMEM_offset_0_alias:
	.zero		0
	.zero		64


//--------------------- .nv.constant0._Z6gpuDetPdi --------------------------
	.section	.nv.constant0._Z6gpuDetPdi,"a",@progbits
	.sectionflags	@""
	.align	4
.nv.constant0._Z6gpuDetPdi:
	.zero		908


//--------------------- SYMBOLS --------------------------

	.type		.nv.reservedSmem.offset0,@object
	.size		.nv.reservedSmem.offset0,0x4
